//
// Generated by NVIDIA NVVM Compiler
//
// Compiler Build ID: CL-36424714
// Cuda compilation tools, release 13.0, V13.0.88
// Based on NVVM 20.0.0
//

.version 9.0
.target sm_100
.address_size 64

	// .globl	_Z20calcRelativePositioniPiS_

.visible .entry _Z20calcRelativePositioniPiS_(
	.param .u32 _Z20calcRelativePositioniPiS__param_0,
	.param .u64 .ptr .align 1 _Z20calcRelativePositioniPiS__param_1,
	.param .u64 .ptr .align 1 _Z20calcRelativePositioniPiS__param_2
)
{
	.reg .b32 	%r<16>;
	.reg .b64 	%rd<8>;

	ld.param.u32 	%r1, [_Z20calcRelativePositioniPiS__param_0];
	ld.param.u64 	%rd1, [_Z20calcRelativePositioniPiS__param_1];
	ld.param.u64 	%rd2, [_Z20calcRelativePositioniPiS__param_2];
	cvta.to.global.u64 	%rd3, %rd2;
	cvta.to.global.u64 	%rd4, %rd1;
	mov.u32 	%r2, %ctaid.x;
	mov.u32 	%r3, %ntid.x;
	mov.u32 	%r4, %tid.x;
	mad.lo.s32 	%r5, %r2, %r3, %r4;
	mov.u32 	%r6, %ctaid.y;
	mov.u32 	%r7, %ntid.y;
	mov.u32 	%r8, %tid.y;
	mad.lo.s32 	%r9, %r6, %r7, %r8;
	mad.lo.s32 	%r10, %r9, %r1, %r5;
	shr.u32 	%r11, %r1, 31;
	add.s32 	%r12, %r1, %r11;
	shr.s32 	%r13, %r12, 1;
	sub.s32 	%r14, %r9, %r13;
	mul.wide.s32 	%rd5, %r10, 4;
	add.s64 	%rd6, %rd4, %rd5;
	st.global.u32 	[%rd6], %r14;
	sub.s32 	%r15, %r5, %r13;
	add.s64 	%rd7, %rd3, %rd5;
	st.global.u32 	[%rd7], %r15;
	ret;

}


// ===== COMPILED SASS (sm_100) =====

	.target	sm_100

	.elftype	@"ET_EXEC"


//--------------------- .note.nv.tkinfo           --------------------------
	.section	.note.nv.tkinfo,"",@"SHT_NOTE"
	.sectionflags	@"SHF_NOTE_NV_TKINFO"
	.tkinfo
        /*0018*/ 	.word	0x00000002
        /*0030*/ 	.string	""
        /*0030*/ 	.string	"ptxas"
        /*0030*/ 	.string	"Cuda compilation tools, release 13.0, V13.0.88"
        /*0030*/ 	.string	"Build cuda_13.0.r13.0/compiler.36424714_0"
        /*0030*/ 	.string	"-arch sm_100 -m 64 "



//--------------------- .note.nv.cuinfo           --------------------------
	.section	.note.nv.cuinfo,"",@"SHT_NOTE"
	.sectionflags	@"SHF_NOTE_NV_CUINFO"
        /*0018*/ 	.short	0x0002
        /*001a*/ 	.short	0x0064
        /*001c*/ 	.short	0x0082
	.zero		2


//--------------------- .nv.info                  --------------------------
	.section	.nv.info,"",@"SHT_CUDA_INFO"
	.align	4


	//----- nvinfo : EIATTR_REGCOUNT
	.align		4
        /*0000*/ 	.byte	0x04, 0x2f
        /*0002*/ 	.short	(.L_1 - .L_0)
	.align		4
.L_0:
        /*0004*/ 	.word	index@(_Z20calcRelativePositioniPiS_)
        /*0008*/ 	.word	0x0000000c


	//----- nvinfo : EIATTR_FRAME_SIZE
	.align		4
.L_1:
        /*000c*/ 	.byte	0x04, 0x11
        /*000e*/ 	.short	(.L_3 - .L_2)
	.align		4
.L_2:
        /*0010*/ 	.word	index@(_Z20calcRelativePositioniPiS_)
        /*0014*/ 	.word	0x00000000


	//----- nvinfo : EIATTR_MIN_STACK_SIZE
	.align		4
.L_3:
        /*0018*/ 	.byte	0x04, 0x12
        /*001a*/ 	.short	(.L_5 - .L_4)
	.align		4
.L_4:
        /*001c*/ 	.word	index@(_Z20calcRelativePositioniPiS_)
        /*0020*/ 	.word	0x00000000
.L_5:


//--------------------- .nv.compat                --------------------------
	.section	.nv.compat,"",@"SHT_CUDA_COMPAT_INFO"
	.align	4
        /*0000*/ 	.byte	0x02, 0x09, 0x00, 0x00, 0x02, 0x02, 0x01, 0x00, 0x02, 0x05, 0x05, 0x00, 0x03, 0x07, 0x01, 0x01
        /*0010*/ 	.byte	0x02, 0x03, 0x00, 0x00, 0x02, 0x06, 0x01, 0x00, 0x04, 0x0b, 0x08, 0x00, 0x09, 0x00, 0x00, 0x00
        /*0020*/ 	.byte	0x00, 0x00, 0x00, 0x00


//--------------------- .nv.info._Z20calcRelativePositioniPiS_ --------------------------
	.section	.nv.info._Z20calcRelativePositioniPiS_,"",@"SHT_CUDA_INFO"
	.sectionflags	@""
	.align	4


	//----- nvinfo : EIATTR_CUDA_API_VERSION
	.align		4
        /*0000*/ 	.byte	0x04, 0x37
        /*0002*/ 	.short	(.L_7 - .L_6)
.L_6:
        /*0004*/ 	.word	0x00000082


	//----- nvinfo : EIATTR_KPARAM_INFO
	.align		4
.L_7:
        /*0008*/ 	.byte	0x04, 0x17
        /*000a*/ 	.short	(.L_9 - .L_8)
.L_8:
        /*000c*/ 	.word	0x00000000
        /*0010*/ 	.short	0x0002
        /*0012*/ 	.short	0x0010
        /*0014*/ 	.byte	0x00, 0xf5, 0x21, 0x00


	//----- nvinfo : EIATTR_KPARAM_INFO
	.align		4
.L_9:
        /*0018*/ 	.byte	0x04, 0x17
        /*001a*/ 	.short	(.L_11 - .L_10)
.L_10:
        /*001c*/ 	.word	0x00000000
        /*0020*/ 	.short	0x0001
        /*0022*/ 	.short	0x0008
        /*0024*/ 	.byte	0x00, 0xf5, 0x21, 0x00


	//----- nvinfo : EIATTR_KPARAM_INFO
	.align		4
.L_11:
        /*0028*/ 	.byte	0x04, 0x17
        /*002a*/ 	.short	(.L_13 - .L_12)
.L_12:
        /*002c*/ 	.word	0x00000000
        /*0030*/ 	.short	0x0000
        /*0032*/ 	.short	0x0000
        /*0034*/ 	.byte	0x00, 0xf0, 0x11, 0x00


	//----- nvinfo : EIATTR_SPARSE_MMA_MASK
	.align		4
.L_13:
        /*0038*/ 	.byte	0x03, 0x50
        /*003a*/ 	.short	0x0000


	//----- nvinfo : EIATTR_MAXREG_COUNT
	.align		4
        /*003c*/ 	.byte	0x03, 0x1b
        /*003e*/ 	.short	0x00ff


	//----- nvinfo : EIATTR_MERCURY_ISA_VERSION
	.align		4
        /*0040*/ 	.byte	0x03, 0x5f
        /*0042*/ 	.short	0x0101


	//----- nvinfo : EIATTR_VRC_CTA_INIT_COUNT
	.align		4
        /*0044*/ 	.byte	0x02, 0x4a
	.zero		1
	.zero		1


	//----- nvinfo : EIATTR_EXIT_INSTR_OFFSETS
	.align		4
        /*0048*/ 	.byte	0x04, 0x1c
        /*004a*/ 	.short	(.L_15 - .L_14)


	//   ....[0]....
.L_14:
        /*004c*/ 	.word	0x00000160


	//----- nvinfo : EIATTR_CBANK_PARAM_SIZE
	.align		4
.L_15:
        /*0050*/ 	.byte	0x03, 0x19
        /*0052*/ 	.short	0x0018


	//----- nvinfo : EIATTR_PARAM_CBANK
	.align		4
        /*0054*/ 	.byte	0x04, 0x0a
        /*0056*/ 	.short	(.L_17 - .L_16)
	.align		4
.L_16:
        /*0058*/ 	.word	index@(.nv.constant0._Z20calcRelativePositioniPiS_)
        /*005c*/ 	.short	0x0380
        /*005e*/ 	.short	0x0018


	//----- nvinfo : EIATTR_SW_WAR
	.align		4
.L_17:
        /*0060*/ 	.byte	0x04, 0x36
        /*0062*/ 	.short	(.L_19 - .L_18)
.L_18:
        /*0064*/ 	.word	0x00000008
.L_19:


//--------------------- .nv.callgraph             --------------------------
	.section	.nv.callgraph,"",@"SHT_CUDA_CALLGRAPH"
	.align	4
	.sectionentsize	8
	.align		4
        /*0000*/ 	.word	0x00000000
	.align		4
        /*0004*/ 	.word	0xffffffff
	.align		4
        /*0008*/ 	.word	0x00000000
	.align		4
        /*000c*/ 	.word	0xfffffffe
	.align		4
        /*0010*/ 	.word	0x00000000
	.align		4
        /*0014*/ 	.word	0xfffffffd
	.align		4
        /*0018*/ 	.word	0x00000000
	.align		4
        /*001c*/ 	.word	0xfffffffc


//--------------------- .text._Z20calcRelativePositioniPiS_ --------------------------
	.section	.text._Z20calcRelativePositioniPiS_,"ax",@progbits
	.align	128
        .global         _Z20calcRelativePositioniPiS_
        .type           _Z20calcRelativePositioniPiS_,@function
        .size           _Z20calcRelativePositioniPiS_,(.L_x_1 - _Z20calcRelativePositioniPiS_)
        .other          _Z20calcRelativePositioniPiS_,@"STO_CUDA_ENTRY STV_DEFAULT"
_Z20calcRelativePositioniPiS_:
.text._Z20calcRelativePositioniPiS_:
[----:B------:R-:W-:Y:S01]  /*0000*/  LDC R1, c[0x0][0x37c] ;  /* 0x0000df00ff017b82 */ /* 0x000fe20000000800 */
[----:B------:R-:W0:Y:S07]  /*0010*/  S2R R7, SR_TID.X ;  /* 0x0000000000077919 */ /* 0x000e2e0000002100 */
[----:B------:R-:W0:Y:S01]  /*0020*/  S2UR UR4, SR_CTAID.X ;  /* 0x00000000000479c3 */ /* 0x000e220000002500 */
[----:B------:R-:W1:Y:S01]  /*0030*/  LDCU UR8, c[0x0][0x380] ;  /* 0x00007000ff0877ac */ /* 0x000e620008000800 */
[----:B------:R-:W2:Y:S01]  /*0040*/  S2R R9, SR_TID.Y ;  /* 0x0000000000097919 */ /* 0x000ea20000002200 */
[----:B------:R-:W3:Y:S05]  /*0050*/  LDCU.64 UR6, c[0x0][0x358] ;  /* 0x00006b00ff0677ac */ /* 0x000eea0008000a00 */
[----:B------:R-:W0:Y:S08]  /*0060*/  LDC R0, c[0x0][0x360] ;  /* 0x0000d800ff007b82 */ /* 0x000e300000000800 */
[----:B------:R-:W2:Y:S08]  /*0070*/  S2UR UR5, SR_CTAID.Y ;  /* 0x00000000000579c3 */ /* 0x000eb00000002600 */
[----:B------:R-:W2:Y:S08]  /*0080*/  LDC R6, c[0x0][0x364] ;  /* 0x0000d900ff067b82 */ /* 0x000eb00000000800 */
[----:B------:R-:W4:Y:S01]  /*0090*/  LDC.64 R2, c[0x0][0x388] ;  /* 0x0000e200ff027b82 */ /* 0x000f220000000a00 */
[----:B0-----:R-:W-:Y:S01]  /*00a0*/  IMAD R0, R0, UR4, R7 ;  /* 0x0000000400007c24 */ /* 0x001fe2000f8e0207 */
[----:B-1----:R-:W-:-:S04]  /*00b0*/  ULEA.HI UR4, UR8, UR8, URZ, 0x1 ;  /* 0x0000000808047291 */ /* 0x002fc8000f8f08ff */
[----:B------:R-:W-:Y:S02]  /*00c0*/  USHF.R.S32.HI UR4, URZ, 0x1, UR4 ;  /* 0x00000001ff047899 */ /* 0x000fe40008011404 */
[----:B------:R-:W0:Y:S01]  /*00d0*/  LDC.64 R4, c[0x0][0x390] ;  /* 0x0000e400ff047b82 */ /* 0x000e220000000a00 */
[----:B--2---:R-:W-:-:S04]  /*00e0*/  IMAD R7, R6, UR5, R9 ;  /* 0x0000000506077c24 */ /* 0x004fc8000f8e0209 */
[C---:B------:R-:W-:Y:S01]  /*00f0*/  IMAD R9, R7.reuse, UR8, R0 ;  /* 0x0000000807097c24 */ /* 0x040fe2000f8e0200 */
[----:B------:R-:W-:-:S03]  /*0100*/  IADD3 R7, PT, PT, R7, -UR4, RZ ;  /* 0x8000000407077c10 */ /* 0x000fc6000fffe0ff */
[----:B----4-:R-:W-:-:S05]  /*0110*/  IMAD.WIDE R2, R9, 0x4, R2 ;  /* 0x0000000409027825 */ /* 0x010fca00078e0202 */
[----:B---3--:R-:W-:Y:S01]  /*0120*/  STG.E desc[UR6][R2.64], R7 ;  /* 0x0000000702007986 */ /* 0x008fe2000c101906 */
[----:B0-----:R-:W-:Y:S01]  /*0130*/  IMAD.WIDE R4, R9, 0x4, R4 ;  /* 0x0000000409047825 */ /* 0x001fe200078e0204 */
[----:B------:R-:W-:-:S05]  /*0140*/  IADD3 R9, PT, PT, R0, -UR4, RZ ;  /* 0x8000000400097c10 */ /* 0x000fca000fffe0ff */
[----:B------:R-:W-:Y:S01]  /*0150*/  STG.E desc[UR6][R4.64], R9 ;  /* 0x0000000904007986 */ /* 0x000fe2000c101906 */
[----:B------:R-:W-:Y:S05]  /*0160*/  EXIT ;  /* 0x000000000000794d */ /* 0x000fea0003800000 */
.L_x_0:
[----:B------:R-:W-:-:S00]  /*0170*/  BRA `(.L_x_0) ;  /* 0xfffffffc00fc7947 */ /* 0x000fc0000383ffff */
[----:B------:R-:W-:-:S00]  /*0180*/  NOP ;  /* 0x0000000000007918 */ /* 0x000fc00000000000 */
[----:B------:R-:W-:-:S00]  /*0190*/  NOP ;  /* 0x0000000000007918 */ /* 0x000fc00000000000 */
[----:B------:R-:W-:-:S00]  /*01a0*/  NOP ;  /* 0x0000000000007918 */ /* 0x000fc00000000000 */
[----:B------:R-:W-:-:S00]  /*01b0*/  NOP ;  /* 0x0000000000007918 */ /* 0x000fc00000000000 */
[----:B------:R-:W-:-:S00]  /*01c0*/  NOP ;  /* 0x0000000000007918 */ /* 0x000fc00000000000 */
[----:B------:R-:W-:-:S00]  /*01d0*/  NOP ;  /* 0x0000000000007918 */ /* 0x000fc00000000000 */
[----:B------:R-:W-:-:S00]  /*01e0*/  NOP ;  /* 0x0000000000007918 */ /* 0x000fc00000000000 */
[----:B------:R-:W-:-:S00]  /*01f0*/  NOP ;  /* 0x0000000000007918 */ /* 0x000fc00000000000 */
.L_x_1:


//--------------------- .nv.shared.reserved.0     --------------------------
	.section	.nv.shared.reserved.0,"aw",@nobits
	.weak		__nv_reservedSMEM_offset_0_alias
	.size		__nv_reservedSMEM_offset_0_alias, 0, 64
	.other		__nv_reservedSMEM_offset_0_alias,@"STO_CUDA_RESERVED_SHARED STV_DEFAULT"
__nv_reservedSMEM_offset_0_alias:
	.zero		0
	.zero		64


//--------------------- .nv.constant0._Z20calcRelativePositioniPiS_ --------------------------
	.section	.nv.constant0._Z20calcRelativePositioniPiS_,"a",@progbits
	.sectionflags	@""
	.align	4
.nv.constant0._Z20calcRelativePositioniPiS_:
	.zero		920


//--------------------- SYMBOLS --------------------------

	.type		.nv.reservedSmem.offset0,@object
	.size		.nv.reservedSmem.offset0,0x4
